	.headerflags	@"EF_CUDA_TEXMODE_UNIFIED EF_CUDA_64BIT_ADDRESS EF_CUDA_ACCELERATORS EF_CUDA_SM90 EF_CUDA_VIRTUAL_SM(EF_CUDA_SM90)"
	.elftype	@"ET_EXEC"


//--------------------- .nv.info                  --------------------------
	.section	.nv.info,"",@"SHT_CUDA_INFO"
	.align	4


	//----- nvinfo : EIATTR_REGCOUNT
	.align		4
        /*0000*/ 	.byte	0x04, 0x2f
        /*0002*/ 	.short	(.L_3 - .L_2)
	.align		4
.L_2:
        /*0004*/ 	.word	index@(triton_poi_fused__native_batch_norm_legit_no_training_relu_55)
        /*0008*/ 	.word	0x00000011


	//----- nvinfo : EIATTR_MIN_STACK_SIZE
	.align		4
.L_3:
        /*000c*/ 	.byte	0x04, 0x12
        /*000e*/ 	.short	(.L_5 - .L_4)
	.align		4
.L_4:
        /*0010*/ 	.word	index@(triton_poi_fused__native_batch_norm_legit_no_training_relu_55)
        /*0014*/ 	.word	0x00000000


	//----- nvinfo : EIATTR_FRAME_SIZE
	.align		4
.L_5:
        /*0018*/ 	.byte	0x04, 0x11
        /*001a*/ 	.short	(.L_7 - .L_6)
	.align		4
.L_6:
        /*001c*/ 	.word	index@(triton_poi_fused__native_batch_norm_legit_no_training_relu_55)
        /*0020*/ 	.word	0x00000000


	//----- nvinfo : EIATTR_MIN_STACK_SIZE
	.align		4
.L_7:
        /*0024*/ 	.byte	0x04, 0x12
        /*0026*/ 	.short	(.L_9 - .L_8)
	.align		4
.L_8:
        /*0028*/ 	.word	index@(triton_poi_fused__native_batch_norm_legit_no_training_relu_55)
        /*002c*/ 	.word	0x00000000
.L_9:


//--------------------- .nv.info.triton_poi_fused__native_batch_norm_legit_no_training_relu_55 --------------------------
	.section	.nv.info.triton_poi_fused__native_batch_norm_legit_no_training_relu_55,"",@"SHT_CUDA_INFO"
	.sectionflags	@""
	.align	4


	//----- nvinfo : EIATTR_CUDA_API_VERSION
	.align		4
        /*0000*/ 	.byte	0x04, 0x37
        /*0002*/ 	.short	(.L_11 - .L_10)
.L_10:
        /*0004*/ 	.word	0x0000007c


	//----- nvinfo : EIATTR_KPARAM_INFO
	.align		4
.L_11:
        /*0008*/ 	.byte	0x04, 0x17
        /*000a*/ 	.short	(.L_13 - .L_12)
.L_12:
        /*000c*/ 	.word	0x00000000
        /*0010*/ 	.short	0x0006
        /*0012*/ 	.short	0x0030
        /*0014*/ 	.byte	0x00, 0xf0, 0x11, 0x00


	//----- nvinfo : EIATTR_KPARAM_INFO
	.align		4
.L_13:
        /*0018*/ 	.byte	0x04, 0x17
        /*001a*/ 	.short	(.L_15 - .L_14)
.L_14:
        /*001c*/ 	.word	0x00000000
        /*0020*/ 	.short	0x0005
        /*0022*/ 	.short	0x0028
        /*0024*/ 	.byte	0x00, 0xf4, 0x21, 0x00


	//----- nvinfo : EIATTR_KPARAM_INFO
	.align		4
.L_15:
        /*0028*/ 	.byte	0x04, 0x17
        /*002a*/ 	.short	(.L_17 - .L_16)
.L_16:
        /*002c*/ 	.word	0x00000000
        /*0030*/ 	.short	0x0004
        /*0032*/ 	.short	0x0020
        /*0034*/ 	.byte	0x00, 0xf4, 0x21, 0x00


	//----- nvinfo : EIATTR_KPARAM_INFO
	.align		4
.L_17:
        /*0038*/ 	.byte	0x04, 0x17
        /*003a*/ 	.short	(.L_19 - .L_18)
.L_18:
        /*003c*/ 	.word	0x00000000
        /*0040*/ 	.short	0x0003
        /*0042*/ 	.short	0x0018
        /*0044*/ 	.byte	0x00, 0xf4, 0x21, 0x00


	//----- nvinfo : EIATTR_KPARAM_INFO
	.align		4
.L_19:
        /*0048*/ 	.byte	0x04, 0x17
        /*004a*/ 	.short	(.L_21 - .L_20)
.L_20:
        /*004c*/ 	.word	0x00000000
        /*0050*/ 	.short	0x0002
        /*0052*/ 	.short	0x0010
        /*0054*/ 	.byte	0x00, 0xf4, 0x21, 0x00


	//----- nvinfo : EIATTR_KPARAM_INFO
	.align		4
.L_21:
        /*0058*/ 	.byte	0x04, 0x17
        /*005a*/ 	.short	(.L_23 - .L_22)
.L_22:
        /*005c*/ 	.word	0x00000000
        /*0060*/ 	.short	0x0001
        /*0062*/ 	.short	0x0008
        /*0064*/ 	.byte	0x00, 0xf4, 0x21, 0x00


	//----- nvinfo : EIATTR_KPARAM_INFO
	.align		4
.L_23:
        /*0068*/ 	.byte	0x04, 0x17
        /*006a*/ 	.short	(.L_25 - .L_24)
.L_24:
        /*006c*/ 	.word	0x00000000
        /*0070*/ 	.short	0x0000
        /*0072*/ 	.short	0x0000
        /*0074*/ 	.byte	0x00, 0xf4, 0x21, 0x00


	//----- nvinfo : EIATTR_SPARSE_MMA_MASK
	.align		4
.L_25:
        /*0078*/ 	.byte	0x03, 0x50
        /*007a*/ 	.short	0x0000


	//----- nvinfo : EIATTR_MAXREG_COUNT
	.align		4
        /*007c*/ 	.byte	0x03, 0x1b
        /*007e*/ 	.short	0x00ff


	//----- nvinfo : EIATTR_EXIT_INSTR_OFFSETS
	.align		4
        /*0080*/ 	.byte	0x04, 0x1c
        /*0082*/ 	.short	(.L_27 - .L_26)


	//   ....[0]....
.L_26:
        /*0084*/ 	.word	0x00000360


	//----- nvinfo : EIATTR_REQNTID
	.align		4
.L_27:
        /*0088*/ 	.byte	0x04, 0x10
        /*008a*/ 	.short	(.L_29 - .L_28)
.L_28:
        /*008c*/ 	.word	0x00000080
        /*0090*/ 	.word	0x00000001
        /*0094*/ 	.word	0x00000001


	//----- nvinfo : EIATTR_CBANK_PARAM_SIZE
	.align		4
.L_29:
        /*0098*/ 	.byte	0x03, 0x19
        /*009a*/ 	.short	0x0034


	//----- nvinfo : EIATTR_PARAM_CBANK
	.align		4
        /*009c*/ 	.byte	0x04, 0x0a
        /*009e*/ 	.short	(.L_31 - .L_30)
	.align		4
.L_30:
        /*00a0*/ 	.word	index@(.nv.constant0.triton_poi_fused__native_batch_norm_legit_no_training_relu_55)
        /*00a4*/ 	.short	0x0210
        /*00a6*/ 	.short	0x0034


	//----- nvinfo : EIATTR_SW_WAR
	.align		4
.L_31:
        /*00a8*/ 	.byte	0x04, 0x36
        /*00aa*/ 	.short	(.L_33 - .L_32)
.L_32:
        /*00ac*/ 	.word	0x00000008
.L_33:


//--------------------- .nv.callgraph             --------------------------
	.section	.nv.callgraph,"",@"SHT_CUDA_CALLGRAPH"
	.align	4
	.sectionentsize	8
	.align		4
        /*0000*/ 	.word	0x00000000
	.align		4
        /*0004*/ 	.word	0xffffffff
	.align		4
        /*0008*/ 	.word	0x00000000
	.align		4
        /*000c*/ 	.word	0xfffffffe
	.align		4
        /*0010*/ 	.word	0x00000000
	.align		4
        /*0014*/ 	.word	0xfffffffd
	.align		4
        /*0018*/ 	.word	0x00000000
	.align		4
        /*001c*/ 	.word	0xfffffffc


//--------------------- .nv.constant4             --------------------------
	.section	.nv.constant4,"a",@progbits
	.align	8
	.align		8
.nv.constant4:
        /*0000*/ 	.dword	_$_str
	.align		8
        /*0008*/ 	.dword	_$_str_$_2


//--------------------- .text.triton_poi_fused__native_batch_norm_legit_no_training_relu_55 --------------------------
	.section	.text.triton_poi_fused__native_batch_norm_legit_no_training_relu_55,"ax",@progbits
	.align	128
        .global         triton_poi_fused__native_batch_norm_legit_no_training_relu_55
        .type           triton_poi_fused__native_batch_norm_legit_no_training_relu_55,@function
        .size           triton_poi_fused__native_batch_norm_legit_no_training_relu_55,(.L_x_1 - triton_poi_fused__native_batch_norm_legit_no_training_relu_55)
        .other          triton_poi_fused__native_batch_norm_legit_no_training_relu_55,@"STO_CUDA_ENTRY STV_DEFAULT"
triton_poi_fused__native_batch_norm_legit_no_training_relu_55:
.text.triton_poi_fused__native_batch_norm_legit_no_training_relu_55:
[----:B------:R-:W-:Y:S01]  /*0000*/  LDC R1, c[0x0][0x28] ;  /* 0x00000a00ff017b82 */ /* 0x000fe20000000800 */
[----:B------:R-:W1:Y:S07]  /*0010*/  S2R R0, SR_TID.X ;  /* 0x0000000000007919 */ /* 0x000e6e0000002100 */
[----:B------:R-:W2:Y:S01]  /*0020*/  LDC.64 R6, c[0x0][0x220] ;  /* 0x00008800ff067b82 */ /* 0x000ea20000000a00 */
[----:B------:R-:W-:Y:S01]  /*0030*/  ULDC.64 UR4, c[0x0][0x208] ;  /* 0x0000820000047ab9 */ /* 0x000fe20000000a00 */
[----:B------:R-:W3:Y:S06]  /*0040*/  S2R R5, SR_CTAID.X ;  /* 0x0000000000057919 */ /* 0x000eec0000002500 */
[----:B------:R-:W4:Y:S08]  /*0050*/  LDC.64 R8, c[0x0][0x228] ;  /* 0x00008a00ff087b82 */ /* 0x000f300000000a00 */
[----:B------:R-:W5:Y:S01]  /*0060*/  LDC.64 R10, c[0x0][0x230] ;  /* 0x00008c00ff0a7b82 */ /* 0x000f620000000a00 */
[----:B-1----:R-:W-:-:S02]  /*0070*/  SHF.L.U32 R0, R0, 0x1, RZ ;  /* 0x0000000100007819 */ /* 0x002fc400000006ff */
[----:B---3--:R-:W-:Y:S02]  /*0080*/  SHF.R.S32.HI R3, RZ, 0x17, R5 ;  /* 0x00000017ff037819 */ /* 0x008fe40000011405 */
[----:B------:R-:W-:Y:S02]  /*0090*/  LOP3.LUT R0, R0, 0xfe, RZ, 0xc0, !PT ;  /* 0x000000fe00007812 */ /* 0x000fe400078ec0ff */
[----:B------:R-:W-:Y:S02]  /*00a0*/  SGXT R3, R3, 0x1 ;  /* 0x000000010303781a */ /* 0x000fe40000000200 */
[----:B------:R-:W-:-:S04]  /*00b0*/  LEA R0, R5, R0, 0x8 ;  /* 0x0000000005007211 */ /* 0x000fc800078e40ff */
[----:B------:R-:W-:-:S04]  /*00c0*/  LEA.HI R3, R3, R0, RZ, 0x4 ;  /* 0x0000000003037211 */ /* 0x000fc800078f20ff */
[----:B------:R-:W-:-:S05]  /*00d0*/  SHF.R.S32.HI R3, RZ, 0x4, R3 ;  /* 0x00000004ff037819 */ /* 0x000fca0000011403 */
[----:B------:R-:W-:-:S05]  /*00e0*/  IMAD.HI R2, R3, 0x2aaaaaab, RZ ;  /* 0x2aaaaaab03027827 */ /* 0x000fca00078e02ff */
[----:B------:R-:W-:-:S04]  /*00f0*/  SHF.R.U32.HI R5, RZ, 0x1f, R2 ;  /* 0x0000001fff057819 */ /* 0x000fc80000011602 */
[----:B------:R-:W-:Y:S02]  /*0100*/  LEA.HI R2, R2, R5, RZ, 0x19 ;  /* 0x0000000502027211 */ /* 0x000fe400078fc8ff */
[----:B------:R-:W1:Y:S03]  /*0110*/  LDC.64 R4, c[0x0][0x218] ;  /* 0x00008600ff047b82 */ /* 0x000e660000000a00 */
[----:B------:R-:W-:-:S04]  /*0120*/  IMAD R13, R2, -0x300, R3 ;  /* 0xfffffd00020d7824 */ /* 0x000fc800078e0203 */
[C---:B--2---:R-:W-:Y:S01]  /*0130*/  IMAD.WIDE R6, R13.reuse, 0x4, R6 ;  /* 0x000000040d067825 */ /* 0x044fe200078e0206 */
[----:B------:R-:W2:Y:S05]  /*0140*/  LDC.64 R2, c[0x0][0x210] ;  /* 0x00008400ff027b82 */ /* 0x000eaa0000000a00 */
[----:B------:R-:W3:Y:S01]  /*0150*/  LDG.E.EL R6, desc[UR4][R6.64] ;  /* 0x0000000406067981 */ /* 0x000ee2000c2e1900 */
[----:B----4-:R-:W-:-:S04]  /*0160*/  IMAD.WIDE R8, R13, 0x4, R8 ;  /* 0x000000040d087825 */ /* 0x010fc800078e0208 */
[C---:B-----5:R-:W-:Y:S02]  /*0170*/  IMAD.WIDE R10, R13.reuse, 0x4, R10 ;  /* 0x000000040d0a7825 */ /* 0x060fe400078e020a */
[----:B------:R-:W4:Y:S02]  /*0180*/  LDG.E.EL R8, desc[UR4][R8.64] ;  /* 0x0000000408087981 */ /* 0x000f24000c2e1900 */
[----:B-1----:R-:W-:Y:S02]  /*0190*/  IMAD.WIDE R4, R13, 0x4, R4 ;  /* 0x000000040d047825 */ /* 0x002fe400078e0204 */
[----:B------:R-:W4:Y:S04]  /*01a0*/  LDG.E.EL R11, desc[UR4][R10.64] ;  /* 0x000000040a0b7981 */ /* 0x000f28000c2e1900 */
[----:B------:R1:W5:Y:S01]  /*01b0*/  LDG.E.EL R12, desc[UR4][R4.64] ;  /* 0x00000004040c7981 */ /* 0x000362000c2e1900 */
[----:B--2---:R-:W-:-:S06]  /*01c0*/  IMAD.WIDE R2, R0, 0x4, R2 ;  /* 0x0000000400027825 */ /* 0x004fcc00078e0202 */
[----:B------:R-:W5:Y:S01]  /*01d0*/  LDG.E.64 R2, desc[UR4][R2.64] ;  /* 0x0000000402027981 */ /* 0x000f62000c1e1b00 */
[----:B------:R-:W-:Y:S01]  /*01e0*/  HFMA2.MMA R14, -RZ, RZ, 1.625, 0 ;  /* 0x3e800000ff0e7435 */ /* 0x000fe200000001ff */
[----:B-1----:R-:W1:Y:S02]  /*01f0*/  LDC.64 R4, c[0x0][0x238] ;  /* 0x00008e00ff047b82 */ /* 0x002e640000000a00 */
[----:B-1----:R-:W-:-:S04]  /*0200*/  IMAD.WIDE R4, R0, 0x4, R4 ;  /* 0x0000000400047825 */ /* 0x002fc800078e0204 */
[----:B---3--:R-:W-:-:S04]  /*0210*/  FADD R6, R6, 9.9999997473787516356e-06 ;  /* 0x3727c5ac06067421 */ /* 0x008fc80000000000 */
[----:B------:R-:W1:Y:S02]  /*0220*/  MUFU.SQRT R7, R6 ;  /* 0x0000000600077308 */ /* 0x000e640000002000 */
[C---:B-1----:R-:W-:Y:S02]  /*0230*/  FSETP.GT.AND P0, PT, R7.reuse, 8.50705917302346158658e+37, PT ;  /* 0x7e8000000700780b */ /* 0x042fe40003f04000 */
[----:B------:R-:W-:-:S11]  /*0240*/  FSETP.GEU.AND P1, PT, R7, 1.175494350822287508e-38, PT ;  /* 0x008000000700780b */ /* 0x000fd60003f2e000 */
[----:B------:R-:W-:-:S04]  /*0250*/  @P0 FMUL R7, R7, 0.25 ;  /* 0x3e80000007070820 */ /* 0x000fc80000400000 */
[----:B------:R-:W-:-:S06]  /*0260*/  @!P1 FMUL R7, R7, 16777216 ;  /* 0x4b80000007079820 */ /* 0x000fcc0000400000 */
[----:B------:R-:W1:Y:S01]  /*0270*/  MUFU.RCP R7, R7 ;  /* 0x0000000700077308 */ /* 0x000e620000001000 */
[----:B------:R-:W-:Y:S01]  /*0280*/  FSEL R14, R14, 1, P0 ;  /* 0x3f8000000e0e7808 */ /* 0x000fe20000000000 */
[----:B-----5:R-:W-:-:S04]  /*0290*/  FADD R2, R2, -R12 ;  /* 0x8000000c02027221 */ /* 0x020fc80000000000 */
[----:B------:R-:W-:Y:S01]  /*02a0*/  @!P1 FMUL R14, R14, 16777216 ;  /* 0x4b8000000e0e9820 */ /* 0x000fe20000400000 */
[----:B------:R-:W-:-:S03]  /*02b0*/  FADD R3, R3, -R12 ;  /* 0x8000000c03037221 */ /* 0x000fc60000000000 */
[----:B-1----:R-:W-:-:S04]  /*02c0*/  FMUL R14, R7, R14 ;  /* 0x0000000e070e7220 */ /* 0x002fc80000400000 */
[-C--:B------:R-:W-:Y:S01]  /*02d0*/  FMUL R2, R2, R14.reuse ;  /* 0x0000000e02027220 */ /* 0x080fe20000400000 */
[----:B------:R-:W-:-:S03]  /*02e0*/  FMUL R14, R3, R14 ;  /* 0x0000000e030e7220 */ /* 0x000fc60000400000 */
[C-C-:B----4-:R-:W-:Y:S01]  /*02f0*/  FFMA R2, R8.reuse, R2, R11.reuse ;  /* 0x0000000208027223 */ /* 0x150fe2000000000b */
[----:B------:R-:W-:-:S04]  /*0300*/  FFMA R14, R8, R14, R11 ;  /* 0x0000000e080e7223 */ /* 0x000fc8000000000b */
[----:B------:R-:W-:Y:S02]  /*0310*/  FSETP.GEU.AND P0, PT, R2, RZ, PT ;  /* 0x000000ff0200720b */ /* 0x000fe40003f0e000 */
[----:B------:R-:W-:Y:S02]  /*0320*/  FSETP.GEU.AND P1, PT, R14, RZ, PT ;  /* 0x000000ff0e00720b */ /* 0x000fe40003f2e000 */
[----:B------:R-:W-:Y:S02]  /*0330*/  FSEL R2, R2, RZ, P0 ;  /* 0x000000ff02027208 */ /* 0x000fe40000000000 */
[----:B------:R-:W-:-:S05]  /*0340*/  FSEL R3, R14, RZ, P1 ;  /* 0x000000ff0e037208 */ /* 0x000fca0000800000 */
[----:B------:R-:W-:Y:S01]  /*0350*/  STG.E.64 desc[UR4][R4.64], R2 ;  /* 0x0000000204007986 */ /* 0x000fe2000c101b04 */
[----:B------:R-:W-:Y:S05]  /*0360*/  EXIT ;  /* 0x000000000000794d */ /* 0x000fea0003800000 */
.L_x_0:
[----:B------:R-:W-:-:S00]  /*0370*/  BRA `(.L_x_0) ;  /* 0xfffffffc00fc7947 */ /* 0x000fc0000383ffff */
[----:B------:R-:W-:-:S00]  /*0380*/  NOP ;  /* 0x0000000000007918 */ /* 0x000fc00000000000 */
[----:B------:R-:W-:-:S00]  /*0390*/  NOP ;  /* 0x0000000000007918 */ /* 0x000fc00000000000 */
[----:B------:R-:W-:-:S00]  /*03a0*/  NOP ;  /* 0x0000000000007918 */ /* 0x000fc00000000000 */
[----:B------:R-:W-:-:S00]  /*03b0*/  NOP ;  /* 0x0000000000007918 */ /* 0x000fc00000000000 */
[----:B------:R-:W-:-:S00]  /*03c0*/  NOP ;  /* 0x0000000000007918 */ /* 0x000fc00000000000 */
[----:B------:R-:W-:-:S00]  /*03d0*/  NOP ;  /* 0x0000000000007918 */ /* 0x000fc00000000000 */
[----:B------:R-:W-:-:S00]  /*03e0*/  NOP ;  /* 0x0000000000007918 */ /* 0x000fc00000000000 */
[----:B------:R-:W-:-:S00]  /*03f0*/  NOP ;  /* 0x0000000000007918 */ /* 0x000fc00000000000 */
.L_x_1:


//--------------------- .nv.global.init           --------------------------
	.section	.nv.global.init,"aw",@progbits
.nv.global.init:
	.type		_$_str,@object
	.size		_$_str,(_$_str_$_2 - _$_str)
_$_str:
        /*0000*/ 	.byte	0x5f, 0x5f, 0x43, 0x55, 0x44, 0x41, 0x5f, 0x46, 0x54, 0x5a, 0x00
	.type		_$_str_$_2,@object
	.size		_$_str_$_2,(.L_1 - _$_str_$_2)
_$_str_$_2:
        /*000b*/ 	.byte	0x5f, 0x5f, 0x43, 0x55, 0x44, 0x41, 0x5f, 0x50, 0x52, 0x45, 0x43, 0x5f, 0x53, 0x51, 0x52, 0x54
        /*001b*/ 	.byte	0x00
.L_1:


//--------------------- .nv.constant0.triton_poi_fused__native_batch_norm_legit_no_training_relu_55 --------------------------
	.section	.nv.constant0.triton_poi_fused__native_batch_norm_legit_no_training_relu_55,"a",@progbits
	.sectionflags	@""
	.align	4
.nv.constant0.triton_poi_fused__native_batch_norm_legit_no_training_relu_55:
	.zero		580
